//
// Generated by NVIDIA NVVM Compiler
//
// Compiler Build ID: CL-36424714
// Cuda compilation tools, release 13.0, V13.0.88
// Based on NVVM 20.0.0
//

.version 9.0
.target sm_100
.address_size 64

	// .globl	_Z14findOddNumbersPiS_i

.visible .entry _Z14findOddNumbersPiS_i(
	.param .u64 .ptr .align 1 _Z14findOddNumbersPiS_i_param_0,
	.param .u64 .ptr .align 1 _Z14findOddNumbersPiS_i_param_1,
	.param .u32 _Z14findOddNumbersPiS_i_param_2
)
{
	.reg .pred 	%p<4>;
	.reg .b32 	%r<9>;
	.reg .b64 	%rd<11>;

	ld.param.u64 	%rd2, [_Z14findOddNumbersPiS_i_param_0];
	ld.param.u64 	%rd3, [_Z14findOddNumbersPiS_i_param_1];
	ld.param.u32 	%r3, [_Z14findOddNumbersPiS_i_param_2];
	cvta.to.global.u64 	%rd1, %rd3;
	mov.u32 	%r4, %ctaid.x;
	mov.u32 	%r5, %ntid.x;
	mov.u32 	%r6, %tid.x;
	mad.lo.s32 	%r1, %r4, %r5, %r6;
	setp.ge.s32 	%p1, %r1, %r3;
	@%p1 bra 	$L__BB0_4;
	cvta.to.global.u64 	%rd4, %rd2;
	mul.wide.s32 	%rd5, %r1, 4;
	add.s64 	%rd6, %rd4, %rd5;
	ld.global.u32 	%r2, [%rd6];
	and.b32  	%r7, %r2, 1;
	setp.eq.b32 	%p2, %r7, 1;
	not.pred 	%p3, %p2;
	@%p3 bra 	$L__BB0_3;
	add.s64 	%rd8, %rd1, %rd5;
	st.global.u32 	[%rd8], %r2;
	bra.uni 	$L__BB0_4;
$L__BB0_3:
	add.s64 	%rd10, %rd1, %rd5;
	mov.b32 	%r8, -123;
	st.global.u32 	[%rd10], %r8;
$L__BB0_4:
	ret;

}


// ===== COMPILED SASS (sm_100) =====

	.target	sm_100

	.elftype	@"ET_EXEC"


//--------------------- .note.nv.tkinfo           --------------------------
	.section	.note.nv.tkinfo,"",@"SHT_NOTE"
	.sectionflags	@"SHF_NOTE_NV_TKINFO"
	.tkinfo
        /*0018*/ 	.word	0x00000002
        /*0030*/ 	.string	""
        /*0030*/ 	.string	"ptxas"
        /*0030*/ 	.string	"Cuda compilation tools, release 13.0, V13.0.88"
        /*0030*/ 	.string	"Build cuda_13.0.r13.0/compiler.36424714_0"
        /*0030*/ 	.string	"-arch sm_100 -m 64 "



//--------------------- .note.nv.cuinfo           --------------------------
	.section	.note.nv.cuinfo,"",@"SHT_NOTE"
	.sectionflags	@"SHF_NOTE_NV_CUINFO"
        /*0018*/ 	.short	0x0002
        /*001a*/ 	.short	0x0064
        /*001c*/ 	.short	0x0082
	.zero		2


//--------------------- .nv.info                  --------------------------
	.section	.nv.info,"",@"SHT_CUDA_INFO"
	.align	4


	//----- nvinfo : EIATTR_REGCOUNT
	.align		4
        /*0000*/ 	.byte	0x04, 0x2f
        /*0002*/ 	.short	(.L_1 - .L_0)
	.align		4
.L_0:
        /*0004*/ 	.word	index@(_Z14findOddNumbersPiS_i)
        /*0008*/ 	.word	0x0000000a


	//----- nvinfo : EIATTR_FRAME_SIZE
	.align		4
.L_1:
        /*000c*/ 	.byte	0x04, 0x11
        /*000e*/ 	.short	(.L_3 - .L_2)
	.align		4
.L_2:
        /*0010*/ 	.word	index@(_Z14findOddNumbersPiS_i)
        /*0014*/ 	.word	0x00000000


	//----- nvinfo : EIATTR_MIN_STACK_SIZE
	.align		4
.L_3:
        /*0018*/ 	.byte	0x04, 0x12
        /*001a*/ 	.short	(.L_5 - .L_4)
	.align		4
.L_4:
        /*001c*/ 	.word	index@(_Z14findOddNumbersPiS_i)
        /*0020*/ 	.word	0x00000000
.L_5:


//--------------------- .nv.compat                --------------------------
	.section	.nv.compat,"",@"SHT_CUDA_COMPAT_INFO"
	.align	4
        /*0000*/ 	.byte	0x02, 0x09, 0x00, 0x00, 0x02, 0x02, 0x01, 0x00, 0x02, 0x05, 0x05, 0x00, 0x03, 0x07, 0x01, 0x01
        /*0010*/ 	.byte	0x02, 0x03, 0x00, 0x00, 0x02, 0x06, 0x01, 0x00, 0x04, 0x0b, 0x08, 0x00, 0x09, 0x00, 0x00, 0x00
        /*0020*/ 	.byte	0x00, 0x00, 0x00, 0x00


//--------------------- .nv.info._Z14findOddNumbersPiS_i --------------------------
	.section	.nv.info._Z14findOddNumbersPiS_i,"",@"SHT_CUDA_INFO"
	.sectionflags	@""
	.align	4


	//----- nvinfo : EIATTR_CUDA_API_VERSION
	.align		4
        /*0000*/ 	.byte	0x04, 0x37
        /*0002*/ 	.short	(.L_7 - .L_6)
.L_6:
        /*0004*/ 	.word	0x00000082


	//----- nvinfo : EIATTR_KPARAM_INFO
	.align		4
.L_7:
        /*0008*/ 	.byte	0x04, 0x17
        /*000a*/ 	.short	(.L_9 - .L_8)
.L_8:
        /*000c*/ 	.word	0x00000000
        /*0010*/ 	.short	0x0002
        /*0012*/ 	.short	0x0010
        /*0014*/ 	.byte	0x00, 0xf0, 0x11, 0x00


	//----- nvinfo : EIATTR_KPARAM_INFO
	.align		4
.L_9:
        /*0018*/ 	.byte	0x04, 0x17
        /*001a*/ 	.short	(.L_11 - .L_10)
.L_10:
        /*001c*/ 	.word	0x00000000
        /*0020*/ 	.short	0x0001
        /*0022*/ 	.short	0x0008
        /*0024*/ 	.byte	0x00, 0xf5, 0x21, 0x00


	//----- nvinfo : EIATTR_KPARAM_INFO
	.align		4
.L_11:
        /*0028*/ 	.byte	0x04, 0x17
        /*002a*/ 	.short	(.L_13 - .L_12)
.L_12:
        /*002c*/ 	.word	0x00000000
        /*0030*/ 	.short	0x0000
        /*0032*/ 	.short	0x0000
        /*0034*/ 	.byte	0x00, 0xf5, 0x21, 0x00


	//----- nvinfo : EIATTR_SPARSE_MMA_MASK
	.align		4
.L_13:
        /*0038*/ 	.byte	0x03, 0x50
        /*003a*/ 	.short	0x0000


	//----- nvinfo : EIATTR_MAXREG_COUNT
	.align		4
        /*003c*/ 	.byte	0x03, 0x1b
        /*003e*/ 	.short	0x00ff


	//----- nvinfo : EIATTR_MERCURY_ISA_VERSION
	.align		4
        /*0040*/ 	.byte	0x03, 0x5f
        /*0042*/ 	.short	0x0101


	//----- nvinfo : EIATTR_VRC_CTA_INIT_COUNT
	.align		4
        /*0044*/ 	.byte	0x02, 0x4a
	.zero		1
	.zero		1


	//----- nvinfo : EIATTR_EXIT_INSTR_OFFSETS
	.align		4
        /*0048*/ 	.byte	0x04, 0x1c
        /*004a*/ 	.short	(.L_15 - .L_14)


	//   ....[0]....
.L_14:
        /*004c*/ 	.word	0x00000070


	//   ....[1]....
        /*0050*/ 	.word	0x00000110


	//   ....[2]....
        /*0054*/ 	.word	0x00000160


	//----- nvinfo : EIATTR_CBANK_PARAM_SIZE
	.align		4
.L_15:
        /*0058*/ 	.byte	0x03, 0x19
        /*005a*/ 	.short	0x0014


	//----- nvinfo : EIATTR_PARAM_CBANK
	.align		4
        /*005c*/ 	.byte	0x04, 0x0a
        /*005e*/ 	.short	(.L_17 - .L_16)
	.align		4
.L_16:
        /*0060*/ 	.word	index@(.nv.constant0._Z14findOddNumbersPiS_i)
        /*0064*/ 	.short	0x0380
        /*0066*/ 	.short	0x0014


	//----- nvinfo : EIATTR_SW_WAR
	.align		4
.L_17:
        /*0068*/ 	.byte	0x04, 0x36
        /*006a*/ 	.short	(.L_19 - .L_18)
.L_18:
        /*006c*/ 	.word	0x00000008
.L_19:


//--------------------- .nv.callgraph             --------------------------
	.section	.nv.callgraph,"",@"SHT_CUDA_CALLGRAPH"
	.align	4
	.sectionentsize	8
	.align		4
        /*0000*/ 	.word	0x00000000
	.align		4
        /*0004*/ 	.word	0xffffffff
	.align		4
        /*0008*/ 	.word	0x00000000
	.align		4
        /*000c*/ 	.word	0xfffffffe
	.align		4
        /*0010*/ 	.word	0x00000000
	.align		4
        /*0014*/ 	.word	0xfffffffd
	.align		4
        /*0018*/ 	.word	0x00000000
	.align		4
        /*001c*/ 	.word	0xfffffffc


//--------------------- .text._Z14findOddNumbersPiS_i --------------------------
	.section	.text._Z14findOddNumbersPiS_i,"ax",@progbits
	.align	128
        .global         _Z14findOddNumbersPiS_i
        .type           _Z14findOddNumbersPiS_i,@function
        .size           _Z14findOddNumbersPiS_i,(.L_x_1 - _Z14findOddNumbersPiS_i)
        .other          _Z14findOddNumbersPiS_i,@"STO_CUDA_ENTRY STV_DEFAULT"
_Z14findOddNumbersPiS_i:
.text._Z14findOddNumbersPiS_i:
[----:B------:R-:W-:Y:S01]  /*0000*/  LDC R1, c[0x0][0x37c] ;  /* 0x0000df00ff017b82 */ /* 0x000fe20000000800 */
[----:B------:R-:W0:Y:S07]  /*0010*/  S2R R0, SR_TID.X ;  /* 0x0000000000007919 */ /* 0x000e2e0000002100 */
[----:B------:R-:W0:Y:S01]  /*0020*/  S2UR UR4, SR_CTAID.X ;  /* 0x00000000000479c3 */ /* 0x000e220000002500 */
[----:B------:R-:W1:Y:S07]  /*0030*/  LDCU UR5, c[0x0][0x390] ;  /* 0x00007200ff0577ac */ /* 0x000e6e0008000800 */
[----:B------:R-:W0:Y:S02]  /*0040*/  LDC R7, c[0x0][0x360] ;  /* 0x0000d800ff077b82 */ /* 0x000e240000000800 */
[----:B0-----:R-:W-:-:S05]  /*0050*/  IMAD R7, R7, UR4, R0 ;  /* 0x0000000407077c24 */ /* 0x001fca000f8e0200 */
[----:B-1----:R-:W-:-:S13]  /*0060*/  ISETP.GE.AND P0, PT, R7, UR5, PT ;  /* 0x0000000507007c0c */ /* 0x002fda000bf06270 */
[----:B------:R-:W-:Y:S05]  /*0070*/  @P0 EXIT ;  /* 0x000000000000094d */ /* 0x000fea0003800000 */
[----:B------:R-:W0:Y:S01]  /*0080*/  LDC.64 R2, c[0x0][0x380] ;  /* 0x0000e000ff027b82 */ /* 0x000e220000000a00 */
[----:B------:R-:W1:Y:S01]  /*0090*/  LDCU.64 UR4, c[0x0][0x358] ;  /* 0x00006b00ff0477ac */ /* 0x000e620008000a00 */
[----:B0-----:R-:W-:-:S06]  /*00a0*/  IMAD.WIDE R2, R7, 0x4, R2 ;  /* 0x0000000407027825 */ /* 0x001fcc00078e0202 */
[----:B-1----:R-:W2:Y:S02]  /*00b0*/  LDG.E R3, desc[UR4][R2.64] ;  /* 0x0000000402037981 */ /* 0x002ea4000c1e1900 */
[----:B--2---:R-:W-:-:S04]  /*00c0*/  LOP3.LUT R0, R3, 0x1, RZ, 0xc0, !PT ;  /* 0x0000000103007812 */ /* 0x004fc800078ec0ff */
[----:B------:R-:W-:-:S13]  /*00d0*/  ISETP.NE.U32.AND P0, PT, R0, 0x1, PT ;  /* 0x000000010000780c */ /* 0x000fda0003f05070 */
[----:B------:R-:W0:Y:S02]  /*00e0*/  @!P0 LDC.64 R4, c[0x0][0x388] ;  /* 0x0000e200ff048b82 */ /* 0x000e240000000a00 */
[----:B0-----:R-:W-:-:S05]  /*00f0*/  @!P0 IMAD.WIDE R4, R7, 0x4, R4 ;  /* 0x0000000407048825 */ /* 0x001fca00078e0204 */
[----:B------:R0:W-:Y:S01]  /*0100*/  @!P0 STG.E desc[UR4][R4.64], R3 ;  /* 0x0000000304008986 */ /* 0x0001e2000c101904 */
[----:B------:R-:W-:Y:S05]  /*0110*/  @!P0 EXIT ;  /* 0x000000000000894d */ /* 0x000fea0003800000 */
[----:B0-----:R-:W0:Y:S01]  /*0120*/  LDC.64 R2, c[0x0][0x388] ;  /* 0x0000e200ff027b82 */ /* 0x001e220000000a00 */
[----:B------:R-:W-:Y:S01]  /*0130*/  MOV R5, 0xffffff85 ;  /* 0xffffff8500057802 */ /* 0x000fe20000000f00 */
[----:B0-----:R-:W-:-:S05]  /*0140*/  IMAD.WIDE R2, R7, 0x4, R2 ;  /* 0x0000000407027825 */ /* 0x001fca00078e0202 */
[----:B------:R-:W-:Y:S01]  /*0150*/  STG.E desc[UR4][R2.64], R5 ;  /* 0x0000000502007986 */ /* 0x000fe2000c101904 */
[----:B------:R-:W-:Y:S05]  /*0160*/  EXIT ;  /* 0x000000000000794d */ /* 0x000fea0003800000 */
.L_x_0:
[----:B------:R-:W-:-:S00]  /*0170*/  BRA `(.L_x_0) ;  /* 0xfffffffc00fc7947 */ /* 0x000fc0000383ffff */
[----:B------:R-:W-:-:S00]  /*0180*/  NOP ;  /* 0x0000000000007918 */ /* 0x000fc00000000000 */
[----:B------:R-:W-:-:S00]  /*0190*/  NOP ;  /* 0x0000000000007918 */ /* 0x000fc00000000000 */
[----:B------:R-:W-:-:S00]  /*01a0*/  NOP ;  /* 0x0000000000007918 */ /* 0x000fc00000000000 */
[----:B------:R-:W-:-:S00]  /*01b0*/  NOP ;  /* 0x0000000000007918 */ /* 0x000fc00000000000 */
[----:B------:R-:W-:-:S00]  /*01c0*/  NOP ;  /* 0x0000000000007918 */ /* 0x000fc00000000000 */
[----:B------:R-:W-:-:S00]  /*01d0*/  NOP ;  /* 0x0000000000007918 */ /* 0x000fc00000000000 */
[----:B------:R-:W-:-:S00]  /*01e0*/  NOP ;  /* 0x0000000000007918 */ /* 0x000fc00000000000 */
[----:B------:R-:W-:-:S00]  /*01f0*/  NOP ;  /* 0x0000000000007918 */ /* 0x000fc00000000000 */
.L_x_1:


//--------------------- .nv.shared.reserved.0     --------------------------
	.section	.nv.shared.reserved.0,"aw",@nobits
	.weak		__nv_reservedSMEM_offset_0_alias
	.size		__nv_reservedSMEM_offset_0_alias, 0, 64
	.other		__nv_reservedSMEM_offset_0_alias,@"STO_CUDA_RESERVED_SHARED STV_DEFAULT"
__nv_reservedSMEM_offset_0_alias:
	.zero		0
	.zero		64


//--------------------- .nv.constant0._Z14findOddNumbersPiS_i --------------------------
	.section	.nv.constant0._Z14findOddNumbersPiS_i,"a",@progbits
	.sectionflags	@""
	.align	4
.nv.constant0._Z14findOddNumbersPiS_i:
	.zero		916


//--------------------- SYMBOLS --------------------------

	.type		.nv.reservedSmem.offset0,@object
	.size		.nv.reservedSmem.offset0,0x4
